	.headerflags	@"EF_CUDA_TEXMODE_UNIFIED EF_CUDA_64BIT_ADDRESS EF_CUDA_ACCELERATORS EF_CUDA_SM90 EF_CUDA_VIRTUAL_SM(EF_CUDA_SM90)"
	.elftype	@"ET_EXEC"


//--------------------- .nv.info                  --------------------------
	.section	.nv.info,"",@"SHT_CUDA_INFO"
	.align	4


	//----- nvinfo : EIATTR_REGCOUNT
	.align		4
        /*0000*/ 	.byte	0x04, 0x2f
        /*0002*/ 	.short	(.L_1 - .L_0)
	.align		4
.L_0:
        /*0004*/ 	.word	index@(triton_poi_fused_convolution_leaky_relu_3)
        /*0008*/ 	.word	0x0000000c


	//----- nvinfo : EIATTR_MIN_STACK_SIZE
	.align		4
.L_1:
        /*000c*/ 	.byte	0x04, 0x12
        /*000e*/ 	.short	(.L_3 - .L_2)
	.align		4
.L_2:
        /*0010*/ 	.word	index@(triton_poi_fused_convolution_leaky_relu_3)
        /*0014*/ 	.word	0x00000000


	//----- nvinfo : EIATTR_FRAME_SIZE
	.align		4
.L_3:
        /*0018*/ 	.byte	0x04, 0x11
        /*001a*/ 	.short	(.L_5 - .L_4)
	.align		4
.L_4:
        /*001c*/ 	.word	index@(triton_poi_fused_convolution_leaky_relu_3)
        /*0020*/ 	.word	0x00000000


	//----- nvinfo : EIATTR_MIN_STACK_SIZE
	.align		4
.L_5:
        /*0024*/ 	.byte	0x04, 0x12
        /*0026*/ 	.short	(.L_7 - .L_6)
	.align		4
.L_6:
        /*0028*/ 	.word	index@(triton_poi_fused_convolution_leaky_relu_3)
        /*002c*/ 	.word	0x00000000
.L_7:


//--------------------- .nv.info.triton_poi_fused_convolution_leaky_relu_3 --------------------------
	.section	.nv.info.triton_poi_fused_convolution_leaky_relu_3,"",@"SHT_CUDA_INFO"
	.sectionflags	@""
	.align	4


	//----- nvinfo : EIATTR_CUDA_API_VERSION
	.align		4
        /*0000*/ 	.byte	0x04, 0x37
        /*0002*/ 	.short	(.L_9 - .L_8)
.L_8:
        /*0004*/ 	.word	0x0000007c


	//----- nvinfo : EIATTR_KPARAM_INFO
	.align		4
.L_9:
        /*0008*/ 	.byte	0x04, 0x17
        /*000a*/ 	.short	(.L_11 - .L_10)
.L_10:
        /*000c*/ 	.word	0x00000000
        /*0010*/ 	.short	0x0002
        /*0012*/ 	.short	0x0010
        /*0014*/ 	.byte	0x00, 0xf0, 0x11, 0x00


	//----- nvinfo : EIATTR_KPARAM_INFO
	.align		4
.L_11:
        /*0018*/ 	.byte	0x04, 0x17
        /*001a*/ 	.short	(.L_13 - .L_12)
.L_12:
        /*001c*/ 	.word	0x00000000
        /*0020*/ 	.short	0x0001
        /*0022*/ 	.short	0x0008
        /*0024*/ 	.byte	0x00, 0xf4, 0x21, 0x00


	//----- nvinfo : EIATTR_KPARAM_INFO
	.align		4
.L_13:
        /*0028*/ 	.byte	0x04, 0x17
        /*002a*/ 	.short	(.L_15 - .L_14)
.L_14:
        /*002c*/ 	.word	0x00000000
        /*0030*/ 	.short	0x0000
        /*0032*/ 	.short	0x0000
        /*0034*/ 	.byte	0x00, 0xf4, 0x21, 0x00


	//----- nvinfo : EIATTR_SPARSE_MMA_MASK
	.align		4
.L_15:
        /*0038*/ 	.byte	0x03, 0x50
        /*003a*/ 	.short	0x0000


	//----- nvinfo : EIATTR_MAXREG_COUNT
	.align		4
        /*003c*/ 	.byte	0x03, 0x1b
        /*003e*/ 	.short	0x00ff


	//----- nvinfo : EIATTR_EXIT_INSTR_OFFSETS
	.align		4
        /*0040*/ 	.byte	0x04, 0x1c
        /*0042*/ 	.short	(.L_17 - .L_16)


	//   ....[0]....
.L_16:
        /*0044*/ 	.word	0x00000180


	//----- nvinfo : EIATTR_REQNTID
	.align		4
.L_17:
        /*0048*/ 	.byte	0x04, 0x10
        /*004a*/ 	.short	(.L_19 - .L_18)
.L_18:
        /*004c*/ 	.word	0x00000080
        /*0050*/ 	.word	0x00000001
        /*0054*/ 	.word	0x00000001


	//----- nvinfo : EIATTR_CBANK_PARAM_SIZE
	.align		4
.L_19:
        /*0058*/ 	.byte	0x03, 0x19
        /*005a*/ 	.short	0x0014


	//----- nvinfo : EIATTR_PARAM_CBANK
	.align		4
        /*005c*/ 	.byte	0x04, 0x0a
        /*005e*/ 	.short	(.L_21 - .L_20)
	.align		4
.L_20:
        /*0060*/ 	.word	index@(.nv.constant0.triton_poi_fused_convolution_leaky_relu_3)
        /*0064*/ 	.short	0x0210
        /*0066*/ 	.short	0x0014


	//----- nvinfo : EIATTR_SW_WAR
	.align		4
.L_21:
        /*0068*/ 	.byte	0x04, 0x36
        /*006a*/ 	.short	(.L_23 - .L_22)
.L_22:
        /*006c*/ 	.word	0x00000008
.L_23:


//--------------------- .nv.callgraph             --------------------------
	.section	.nv.callgraph,"",@"SHT_CUDA_CALLGRAPH"
	.align	4
	.sectionentsize	8
	.align		4
        /*0000*/ 	.word	0x00000000
	.align		4
        /*0004*/ 	.word	0xffffffff
	.align		4
        /*0008*/ 	.word	0x00000000
	.align		4
        /*000c*/ 	.word	0xfffffffe
	.align		4
        /*0010*/ 	.word	0x00000000
	.align		4
        /*0014*/ 	.word	0xfffffffd
	.align		4
        /*0018*/ 	.word	0x00000000
	.align		4
        /*001c*/ 	.word	0xfffffffc


//--------------------- .text.triton_poi_fused_convolution_leaky_relu_3 --------------------------
	.section	.text.triton_poi_fused_convolution_leaky_relu_3,"ax",@progbits
	.align	128
        .global         triton_poi_fused_convolution_leaky_relu_3
        .type           triton_poi_fused_convolution_leaky_relu_3,@function
        .size           triton_poi_fused_convolution_leaky_relu_3,(.L_x_1 - triton_poi_fused_convolution_leaky_relu_3)
        .other          triton_poi_fused_convolution_leaky_relu_3,@"STO_CUDA_ENTRY STV_DEFAULT"
triton_poi_fused_convolution_leaky_relu_3:
.text.triton_poi_fused_convolution_leaky_relu_3:
[----:B------:R-:W-:Y:S01]  /*0000*/  LDC R1, c[0x0][0x28] ;  /* 0x00000a00ff017b82 */ /* 0x000fe20000000800 */
[----:B------:R-:W1:Y:S07]  /*0010*/  S2R R0, SR_TID.X ;  /* 0x0000000000007919 */ /* 0x000e6e0000002100 */
[----:B------:R-:W2:Y:S01]  /*0020*/  LDC.64 R4, c[0x0][0x218] ;  /* 0x00008600ff047b82 */ /* 0x000ea20000000a00 */
[----:B------:R-:W-:Y:S01]  /*0030*/  ULDC.64 UR4, c[0x0][0x208] ;  /* 0x0000820000047ab9 */ /* 0x000fe20000000a00 */
[----:B------:R-:W3:Y:S01]  /*0040*/  S2R R7, SR_CTAID.X ;  /* 0x0000000000077919 */ /* 0x000ee20000002500 */
[----:B-1----:R-:W-:-:S02]  /*0050*/  LOP3.LUT R0, R0, 0x7f, RZ, 0xc0, !PT ;  /* 0x0000007f00007812 */ /* 0x002fc400078ec0ff */
[----:B---3--:R-:W-:-:S03]  /*0060*/  SHF.R.S32.HI R2, RZ, 0x18, R7 ;  /* 0x00000018ff027819 */ /* 0x008fc60000011407 */
[----:B------:R-:W-:Y:S01]  /*0070*/  IMAD R7, R7, 0x80, R0 ;  /* 0x0000008007077824 */ /* 0x000fe200078e0200 */
[----:B------:R-:W-:Y:S02]  /*0080*/  SGXT R0, R2, 0x1 ;  /* 0x000000010200781a */ /* 0x000fe40000000200 */
[----:B------:R-:W1:Y:S02]  /*0090*/  LDC.64 R2, c[0x0][0x210] ;  /* 0x00008400ff027b82 */ /* 0x000e640000000a00 */
[----:B------:R-:W-:-:S04]  /*00a0*/  LEA.HI R0, R0, R7, RZ, 0x4 ;  /* 0x0000000700007211 */ /* 0x000fc800078f20ff */
[--C-:B------:R-:W-:Y:S02]  /*00b0*/  SHF.R.S32.HI R6, RZ, 0x4, R0.reuse ;  /* 0x00000004ff067819 */ /* 0x100fe40000011400 */
[----:B------:R-:W-:-:S04]  /*00c0*/  SHF.R.S32.HI R9, RZ, 0x1f, R0 ;  /* 0x0000001fff097819 */ /* 0x000fc80000011400 */
[----:B------:R-:W-:-:S04]  /*00d0*/  LEA.HI R9, R9, R6, RZ, 0x6 ;  /* 0x0000000609097211 */ /* 0x000fc800078f30ff */
[----:B------:R-:W-:-:S05]  /*00e0*/  LOP3.LUT R9, R9, 0xffffffc0, RZ, 0xc0, !PT ;  /* 0xffffffc009097812 */ /* 0x000fca00078ec0ff */
[----:B------:R-:W-:Y:S02]  /*00f0*/  IMAD.IADD R9, R6, 0x1, -R9 ;  /* 0x0000000106097824 */ /* 0x000fe400078e0a09 */
[----:B-1----:R-:W-:-:S04]  /*0100*/  IMAD.WIDE R2, R7, 0x4, R2 ;  /* 0x0000000407027825 */ /* 0x002fc800078e0202 */
[----:B--2---:R-:W-:Y:S01]  /*0110*/  IMAD.WIDE R4, R9, 0x4, R4 ;  /* 0x0000000409047825 */ /* 0x004fe200078e0204 */
[----:B------:R-:W2:Y:S05]  /*0120*/  LDG.E R0, desc[UR4][R2.64] ;  /* 0x0000000402007981 */ /* 0x000eaa000c1e1900 */
[----:B------:R-:W2:Y:S02]  /*0130*/  LDG.E.EL R5, desc[UR4][R4.64] ;  /* 0x0000000404057981 */ /* 0x000ea4000c2e1900 */
[C---:B--2---:R-:W-:Y:S01]  /*0140*/  FSETP.GT.AND P0, PT, R0.reuse, -R5, PT ;  /* 0x800000050000720b */ /* 0x044fe20003f04000 */
[----:B------:R-:W-:-:S12]  /*0150*/  FADD R7, R0, R5 ;  /* 0x0000000500077221 */ /* 0x000fd80000000000 */
[----:B------:R-:W-:-:S05]  /*0160*/  @!P0 FMUL R7, R7, 0.10000000149011611938 ;  /* 0x3dcccccd07078820 */ /* 0x000fca0000400000 */
[----:B------:R-:W-:Y:S01]  /*0170*/  STG.E desc[UR4][R2.64], R7 ;  /* 0x0000000702007986 */ /* 0x000fe2000c101904 */
[----:B------:R-:W-:Y:S05]  /*0180*/  EXIT ;  /* 0x000000000000794d */ /* 0x000fea0003800000 */
.L_x_0:
[----:B------:R-:W-:-:S00]  /*0190*/  BRA `(.L_x_0) ;  /* 0xfffffffc00fc7947 */ /* 0x000fc0000383ffff */
[----:B------:R-:W-:-:S00]  /*01a0*/  NOP ;  /* 0x0000000000007918 */ /* 0x000fc00000000000 */
        /* <DEDUP_REMOVED lines=13> */
.L_x_1:


//--------------------- .nv.constant0.triton_poi_fused_convolution_leaky_relu_3 --------------------------
	.section	.nv.constant0.triton_poi_fused_convolution_leaky_relu_3,"a",@progbits
	.sectionflags	@""
	.align	4
.nv.constant0.triton_poi_fused_convolution_leaky_relu_3:
	.zero		548
